//
// Generated by NVIDIA NVVM Compiler
//
// Compiler Build ID: CL-36424714
// Cuda compilation tools, release 13.0, V13.0.88
// Based on NVVM 20.0.0
//

.version 9.0
.target sm_100
.address_size 64

	// .globl	_Z9pathBig_kPiS_S_S_ii
// _ZZ10mergeBig_kPiS_S_S_S_iiE9sharedMem has been demoted

.visible .entry _Z9pathBig_kPiS_S_S_ii(
	.param .u64 .ptr .align 1 _Z9pathBig_kPiS_S_S_ii_param_0,
	.param .u64 .ptr .align 1 _Z9pathBig_kPiS_S_S_ii_param_1,
	.param .u64 .ptr .align 1 _Z9pathBig_kPiS_S_S_ii_param_2,
	.param .u64 .ptr .align 1 _Z9pathBig_kPiS_S_S_ii_param_3,
	.param .u32 _Z9pathBig_kPiS_S_S_ii_param_4,
	.param .u32 _Z9pathBig_kPiS_S_S_ii_param_5
)
{
	.reg .pred 	%p<13>;
	.reg .b32 	%r<33>;
	.reg .b64 	%rd<18>;

	ld.param.u64 	%rd6, [_Z9pathBig_kPiS_S_S_ii_param_0];
	ld.param.u64 	%rd7, [_Z9pathBig_kPiS_S_S_ii_param_1];
	ld.param.u64 	%rd4, [_Z9pathBig_kPiS_S_S_ii_param_2];
	ld.param.u64 	%rd5, [_Z9pathBig_kPiS_S_S_ii_param_3];
	ld.param.u32 	%r12, [_Z9pathBig_kPiS_S_S_ii_param_4];
	ld.param.u32 	%r13, [_Z9pathBig_kPiS_S_S_ii_param_5];
	cvta.to.global.u64 	%rd1, %rd7;
	cvta.to.global.u64 	%rd2, %rd6;
	add.s32 	%r14, %r13, %r12;
	shr.s32 	%r15, %r14, 31;
	shr.u32 	%r16, %r15, 26;
	add.s32 	%r17, %r14, %r16;
	shr.s32 	%r18, %r17, 6;
	mov.u32 	%r1, %ctaid.x;
	mul.lo.s32 	%r19, %r18, %r1;
	setp.gt.s32 	%p1, %r19, %r12;
	sub.s32 	%r20, %r19, %r12;
	selp.b32 	%r30, %r20, 0, %p1;
	min.s32 	%r32, %r19, %r12;
	mov.u32 	%r31, %r30;
$L__BB0_1:
	sub.s32 	%r21, %r32, %r30;
	shr.u32 	%r22, %r21, 31;
	add.s32 	%r23, %r21, %r22;
	shr.s32 	%r24, %r23, 1;
	add.s32 	%r7, %r24, %r31;
	sub.s32 	%r8, %r32, %r24;
	setp.lt.s32 	%p2, %r8, 0;
	setp.gt.s32 	%p3, %r7, %r13;
	or.pred  	%p4, %p2, %p3;
	@%p4 bra 	$L__BB0_8;
	setp.eq.s32 	%p5, %r8, %r12;
	setp.eq.s32 	%p6, %r7, 0;
	or.pred  	%p7, %p5, %p6;
	mul.wide.s32 	%rd8, %r7, 4;
	add.s64 	%rd3, %rd1, %rd8;
	@%p7 bra 	$L__BB0_4;
	mul.wide.u32 	%rd9, %r8, 4;
	add.s64 	%rd10, %rd2, %rd9;
	ld.global.u32 	%r26, [%rd10];
	ld.global.u32 	%r27, [%rd3+-4];
	setp.le.s32 	%p8, %r26, %r27;
	@%p8 bra 	$L__BB0_8;
$L__BB0_4:
	setp.eq.s32 	%p9, %r7, %r13;
	setp.eq.s32 	%p10, %r8, 0;
	or.pred  	%p11, %p9, %p10;
	@%p11 bra 	$L__BB0_6;
	add.s32 	%r32, %r8, -1;
	mul.wide.u32 	%rd11, %r32, 4;
	add.s64 	%rd12, %rd2, %rd11;
	ld.global.u32 	%r28, [%rd12];
	ld.global.u32 	%r29, [%rd3];
	setp.gt.s32 	%p12, %r28, %r29;
	@%p12 bra 	$L__BB0_7;
$L__BB0_6:
	cvta.to.global.u64 	%rd13, %rd4;
	cvta.to.global.u64 	%rd14, %rd5;
	mul.wide.u32 	%rd15, %r1, 4;
	add.s64 	%rd16, %rd13, %rd15;
	st.global.u32 	[%rd16], %r8;
	add.s64 	%rd17, %rd14, %rd15;
	st.global.u32 	[%rd17], %r7;
	ret;
$L__BB0_7:
	add.s32 	%r31, %r7, 1;
	bra.uni 	$L__BB0_1;
$L__BB0_8:
	add.s32 	%r30, %r8, 1;
	bra.uni 	$L__BB0_1;

}
	// .globl	_Z10mergeBig_kPiS_S_S_S_ii
.visible .entry _Z10mergeBig_kPiS_S_S_S_ii(
	.param .u64 .ptr .align 1 _Z10mergeBig_kPiS_S_S_S_ii_param_0,
	.param .u64 .ptr .align 1 _Z10mergeBig_kPiS_S_S_S_ii_param_1,
	.param .u64 .ptr .align 1 _Z10mergeBig_kPiS_S_S_S_ii_param_2,
	.param .u64 .ptr .align 1 _Z10mergeBig_kPiS_S_S_S_ii_param_3,
	.param .u64 .ptr .align 1 _Z10mergeBig_kPiS_S_S_S_ii_param_4,
	.param .u32 _Z10mergeBig_kPiS_S_S_S_ii_param_5,
	.param .u32 _Z10mergeBig_kPiS_S_S_S_ii_param_6
)
{
	.reg .pred 	%p<22>;
	.reg .b32 	%r<73>;
	.reg .b64 	%rd<26>;
	// demoted variable
	.shared .align 4 .b8 _ZZ10mergeBig_kPiS_S_S_S_iiE9sharedMem[4096];
	ld.param.u64 	%rd4, [_Z10mergeBig_kPiS_S_S_S_ii_param_0];
	ld.param.u64 	%rd5, [_Z10mergeBig_kPiS_S_S_S_ii_param_1];
	ld.param.u64 	%rd6, [_Z10mergeBig_kPiS_S_S_S_ii_param_2];
	ld.param.u64 	%rd7, [_Z10mergeBig_kPiS_S_S_S_ii_param_3];
	ld.param.u64 	%rd8, [_Z10mergeBig_kPiS_S_S_S_ii_param_4];
	ld.param.u32 	%r29, [_Z10mergeBig_kPiS_S_S_S_ii_param_5];
	ld.param.u32 	%r30, [_Z10mergeBig_kPiS_S_S_S_ii_param_6];
	cvta.to.global.u64 	%rd1, %rd6;
	cvta.to.global.u64 	%rd2, %rd5;
	cvta.to.global.u64 	%rd3, %rd4;
	cvta.to.global.u64 	%rd9, %rd8;
	cvta.to.global.u64 	%rd10, %rd7;
	mov.u32 	%r1, %tid.x;
	mov.u32 	%r2, %ctaid.x;
	mov.u32 	%r31, %ntid.x;
	mad.lo.s32 	%r3, %r2, %r31, %r1;
	mul.wide.u32 	%rd11, %r2, 4;
	add.s64 	%rd12, %rd10, %rd11;
	ld.global.u32 	%r4, [%rd12+4];
	ld.global.u32 	%r5, [%rd12];
	sub.s32 	%r6, %r4, %r5;
	add.s64 	%rd13, %rd9, %rd11;
	ld.global.u32 	%r7, [%rd13+4];
	ld.global.u32 	%r8, [%rd13];
	sub.s32 	%r9, %r7, %r8;
	add.s32 	%r32, %r9, %r6;
	setp.ge.s32 	%p1, %r1, %r32;
	@%p1 bra 	$L__BB1_16;
	shl.b32 	%r33, %r6, 4;
	mov.u32 	%r34, _ZZ10mergeBig_kPiS_S_S_S_iiE9sharedMem;
	add.s32 	%r10, %r34, %r33;
	setp.ne.s32 	%p2, %r2, 63;
	@%p2 bra 	$L__BB1_3;
	rem.s32 	%r44, %r3, %r29;
	mul.wide.u32 	%rd18, %r44, 4;
	add.s64 	%rd19, %rd3, %rd18;
	ld.global.u32 	%r45, [%rd19];
	rem.s32 	%r46, %r1, %r6;
	shl.b32 	%r47, %r46, 2;
	add.s32 	%r49, %r34, %r47;
	st.shared.u32 	[%r49], %r45;
	rem.s32 	%r50, %r3, %r30;
	mul.wide.u32 	%rd20, %r50, 4;
	add.s64 	%rd21, %rd2, %rd20;
	ld.global.u32 	%r51, [%rd21];
	rem.s32 	%r52, %r1, %r9;
	shl.b32 	%r53, %r52, 2;
	add.s32 	%r54, %r10, %r53;
	st.shared.u32 	[%r54], %r51;
	bra.uni 	$L__BB1_7;
$L__BB1_3:
	setp.le.s32 	%p3, %r5, %r3;
	selp.u32 	%r35, 1, 0, %p3;
	setp.lt.s32 	%p4, %r4, %r35;
	@%p4 bra 	$L__BB1_5;
	mul.wide.s32 	%rd14, %r3, 4;
	add.s64 	%rd15, %rd3, %rd14;
	ld.global.u32 	%r36, [%rd15];
	shl.b32 	%r37, %r1, 2;
	add.s32 	%r39, %r34, %r37;
	st.shared.u32 	[%r39], %r36;
$L__BB1_5:
	setp.le.s32 	%p5, %r8, %r3;
	selp.u32 	%r40, 1, 0, %p5;
	setp.lt.s32 	%p6, %r7, %r40;
	@%p6 bra 	$L__BB1_7;
	mul.wide.s32 	%rd16, %r3, 4;
	add.s64 	%rd17, %rd2, %rd16;
	ld.global.u32 	%r41, [%rd17];
	shl.b32 	%r42, %r1, 2;
	add.s32 	%r43, %r10, %r42;
	st.shared.u32 	[%r43], %r41;
$L__BB1_7:
	bar.sync 	0;
	setp.gt.s32 	%p7, %r1, %r6;
	sub.s32 	%r55, %r1, %r6;
	selp.b32 	%r68, %r55, 0, %p7;
	min.s32 	%r70, %r1, %r6;
	mov.u32 	%r69, %r68;
$L__BB1_8:
	sub.s32 	%r56, %r70, %r68;
	shr.u32 	%r57, %r56, 31;
	add.s32 	%r58, %r56, %r57;
	shr.s32 	%r59, %r58, 1;
	add.s32 	%r16, %r59, %r69;
	sub.s32 	%r17, %r70, %r59;
	setp.lt.s32 	%p8, %r17, 0;
	setp.gt.s32 	%p9, %r16, %r9;
	or.pred  	%p10, %p8, %p9;
	@%p10 bra 	$L__BB1_22;
	setp.eq.s32 	%p11, %r17, %r6;
	setp.eq.s32 	%p12, %r16, 0;
	or.pred  	%p13, %p11, %p12;
	shl.b32 	%r61, %r17, 2;
	add.s32 	%r18, %r34, %r61;
	shl.b32 	%r63, %r16, 2;
	add.s32 	%r19, %r10, %r63;
	@%p13 bra 	$L__BB1_11;
	ld.shared.u32 	%r64, [%r18];
	ld.shared.u32 	%r65, [%r19+-4];
	setp.le.s32 	%p14, %r64, %r65;
	@%p14 bra 	$L__BB1_22;
$L__BB1_11:
	setp.eq.s32 	%p15, %r16, %r9;
	setp.eq.s32 	%p16, %r17, 0;
	or.pred  	%p17, %p15, %p16;
	@%p17 bra 	$L__BB1_13;
	ld.shared.u32 	%r66, [%r18+-4];
	ld.shared.u32 	%r67, [%r19];
	setp.gt.s32 	%p18, %r66, %r67;
	@%p18 bra 	$L__BB1_21;
$L__BB1_13:
	setp.lt.s32 	%p19, %r17, %r6;
	@%p19 bra 	$L__BB1_17;
	ld.shared.u32 	%r72, [%r19];
$L__BB1_15:
	mul.wide.s32 	%rd22, %r3, 4;
	add.s64 	%rd23, %rd1, %rd22;
	st.global.u32 	[%rd23], %r72;
$L__BB1_16:
	ret;
$L__BB1_17:
	setp.ne.s32 	%p20, %r16, %r9;
	@%p20 bra 	$L__BB1_19;
	ld.shared.u32 	%r71, [%r18];
	bra.uni 	$L__BB1_20;
$L__BB1_19:
	ld.shared.u32 	%r71, [%r18];
	ld.shared.u32 	%r72, [%r19];
	setp.gt.s32 	%p21, %r71, %r72;
	@%p21 bra 	$L__BB1_15;
$L__BB1_20:
	mul.wide.s32 	%rd24, %r3, 4;
	add.s64 	%rd25, %rd1, %rd24;
	st.global.u32 	[%rd25], %r71;
	bra.uni 	$L__BB1_16;
$L__BB1_21:
	add.s32 	%r70, %r17, -1;
	add.s32 	%r69, %r16, 1;
	bra.uni 	$L__BB1_8;
$L__BB1_22:
	add.s32 	%r68, %r17, 1;
	bra.uni 	$L__BB1_8;

}


// ===== COMPILED SASS (sm_100) =====

	.target	sm_100

	.elftype	@"ET_EXEC"


//--------------------- .note.nv.tkinfo           --------------------------
	.section	.note.nv.tkinfo,"",@"SHT_NOTE"
	.sectionflags	@"SHF_NOTE_NV_TKINFO"
	.tkinfo
        /*0018*/ 	.word	0x00000002
        /*0030*/ 	.string	""
        /*0030*/ 	.string	"ptxas"
        /*0030*/ 	.string	"Cuda compilation tools, release 13.0, V13.0.88"
        /*0030*/ 	.string	"Build cuda_13.0.r13.0/compiler.36424714_0"
        /*0030*/ 	.string	"-arch sm_100 -m 64 "



//--------------------- .note.nv.cuinfo           --------------------------
	.section	.note.nv.cuinfo,"",@"SHT_NOTE"
	.sectionflags	@"SHF_NOTE_NV_CUINFO"
        /*0018*/ 	.short	0x0002
        /*001a*/ 	.short	0x0064
        /*001c*/ 	.short	0x0082
	.zero		2


//--------------------- .nv.info                  --------------------------
	.section	.nv.info,"",@"SHT_CUDA_INFO"
	.align	4


	//----- nvinfo : EIATTR_REGCOUNT
	.align		4
        /*0000*/ 	.byte	0x04, 0x2f
        /*0002*/ 	.short	(.L_1 - .L_0)
	.align		4
.L_0:
        /*0004*/ 	.word	index@(_Z9pathBig_kPiS_S_S_ii)
        /*0008*/ 	.word	0x00000014


	//----- nvinfo : EIATTR_FRAME_SIZE
	.align		4
.L_1:
        /*000c*/ 	.byte	0x04, 0x11
        /*000e*/ 	.short	(.L_3 - .L_2)
	.align		4
.L_2:
        /*0010*/ 	.word	index@(_Z9pathBig_kPiS_S_S_ii)
        /*0014*/ 	.word	0x00000000


	//----- nvinfo : EIATTR_REGCOUNT
	.align		4
.L_3:
        /*0018*/ 	.byte	0x04, 0x2f
        /*001a*/ 	.short	(.L_5 - .L_4)
	.align		4
.L_4:
        /*001c*/ 	.word	index@(_Z10mergeBig_kPiS_S_S_S_ii)
        /*0020*/ 	.word	0x00000016


	//----- nvinfo : EIATTR_FRAME_SIZE
	.align		4
.L_5:
        /*0024*/ 	.byte	0x04, 0x11
        /*0026*/ 	.short	(.L_7 - .L_6)
	.align		4
.L_6:
        /*0028*/ 	.word	index@(_Z10mergeBig_kPiS_S_S_S_ii)
        /*002c*/ 	.word	0x00000000


	//----- nvinfo : EIATTR_MIN_STACK_SIZE
	.align		4
.L_7:
        /*0030*/ 	.byte	0x04, 0x12
        /*0032*/ 	.short	(.L_9 - .L_8)
	.align		4
.L_8:
        /*0034*/ 	.word	index@(_Z10mergeBig_kPiS_S_S_S_ii)
        /*0038*/ 	.word	0x00000000


	//----- nvinfo : EIATTR_MIN_STACK_SIZE
	.align		4
.L_9:
        /*003c*/ 	.byte	0x04, 0x12
        /*003e*/ 	.short	(.L_11 - .L_10)
	.align		4
.L_10:
        /*0040*/ 	.word	index@(_Z9pathBig_kPiS_S_S_ii)
        /*0044*/ 	.word	0x00000000
.L_11:


//--------------------- .nv.compat                --------------------------
	.section	.nv.compat,"",@"SHT_CUDA_COMPAT_INFO"
	.align	4
        /*0000*/ 	.byte	0x02, 0x09, 0x00, 0x00, 0x02, 0x02, 0x01, 0x00, 0x02, 0x05, 0x05, 0x00, 0x03, 0x07, 0x01, 0x01
        /*0010*/ 	.byte	0x02, 0x03, 0x00, 0x00, 0x02, 0x06, 0x01, 0x00, 0x04, 0x0b, 0x08, 0x00, 0x09, 0x00, 0x00, 0x00
        /*0020*/ 	.byte	0x00, 0x00, 0x00, 0x00


//--------------------- .nv.info._Z10mergeBig_kPiS_S_S_S_ii --------------------------
	.section	.nv.info._Z10mergeBig_kPiS_S_S_S_ii,"",@"SHT_CUDA_INFO"
	.sectionflags	@""
	.align	4


	//----- nvinfo : EIATTR_CUDA_API_VERSION
	.align		4
        /*0000*/ 	.byte	0x04, 0x37
        /*0002*/ 	.short	(.L_13 - .L_12)
.L_12:
        /*0004*/ 	.word	0x00000082


	//----- nvinfo : EIATTR_KPARAM_INFO
	.align		4
.L_13:
        /*0008*/ 	.byte	0x04, 0x17
        /*000a*/ 	.short	(.L_15 - .L_14)
.L_14:
        /*000c*/ 	.word	0x00000000
        /*0010*/ 	.short	0x0006
        /*0012*/ 	.short	0x002c
        /*0014*/ 	.byte	0x00, 0xf0, 0x11, 0x00


	//----- nvinfo : EIATTR_KPARAM_INFO
	.align		4
.L_15:
        /*0018*/ 	.byte	0x04, 0x17
        /*001a*/ 	.short	(.L_17 - .L_16)
.L_16:
        /*001c*/ 	.word	0x00000000
        /*0020*/ 	.short	0x0005
        /*0022*/ 	.short	0x0028
        /*0024*/ 	.byte	0x00, 0xf0, 0x11, 0x00


	//----- nvinfo : EIATTR_KPARAM_INFO
	.align		4
.L_17:
        /*0028*/ 	.byte	0x04, 0x17
        /*002a*/ 	.short	(.L_19 - .L_18)
.L_18:
        /*002c*/ 	.word	0x00000000
        /*0030*/ 	.short	0x0004
        /*0032*/ 	.short	0x0020
        /*0034*/ 	.byte	0x00, 0xf5, 0x21, 0x00


	//----- nvinfo : EIATTR_KPARAM_INFO
	.align		4
.L_19:
        /*0038*/ 	.byte	0x04, 0x17
        /*003a*/ 	.short	(.L_21 - .L_20)
.L_20:
        /*003c*/ 	.word	0x00000000
        /*0040*/ 	.short	0x0003
        /*0042*/ 	.short	0x0018
        /*0044*/ 	.byte	0x00, 0xf5, 0x21, 0x00


	//----- nvinfo : EIATTR_KPARAM_INFO
	.align		4
.L_21:
        /*0048*/ 	.byte	0x04, 0x17
        /*004a*/ 	.short	(.L_23 - .L_22)
.L_22:
        /*004c*/ 	.word	0x00000000
        /*0050*/ 	.short	0x0002
        /*0052*/ 	.short	0x0010
        /*0054*/ 	.byte	0x00, 0xf5, 0x21, 0x00


	//----- nvinfo : EIATTR_KPARAM_INFO
	.align		4
.L_23:
        /*0058*/ 	.byte	0x04, 0x17
        /*005a*/ 	.short	(.L_25 - .L_24)
.L_24:
        /*005c*/ 	.word	0x00000000
        /*0060*/ 	.short	0x0001
        /*0062*/ 	.short	0x0008
        /*0064*/ 	.byte	0x00, 0xf5, 0x21, 0x00


	//----- nvinfo : EIATTR_KPARAM_INFO
	.align		4
.L_25:
        /*0068*/ 	.byte	0x04, 0x17
        /*006a*/ 	.short	(.L_27 - .L_26)
.L_26:
        /*006c*/ 	.word	0x00000000
        /*0070*/ 	.short	0x0000
        /*0072*/ 	.short	0x0000
        /*0074*/ 	.byte	0x00, 0xf5, 0x21, 0x00


	//----- nvinfo : EIATTR_SPARSE_MMA_MASK
	.align		4
.L_27:
        /*0078*/ 	.byte	0x03, 0x50
        /*007a*/ 	.short	0x0000


	//----- nvinfo : EIATTR_MAXREG_COUNT
	.align		4
        /*007c*/ 	.byte	0x03, 0x1b
        /*007e*/ 	.short	0x00ff


	//----- nvinfo : EIATTR_NUM_BARRIERS
	.align		4
        /*0080*/ 	.byte	0x02, 0x4c
        /*0082*/ 	.byte	0x01
	.zero		1


	//----- nvinfo : EIATTR_MERCURY_ISA_VERSION
	.align		4
        /*0084*/ 	.byte	0x03, 0x5f
        /*0086*/ 	.short	0x0101


	//----- nvinfo : EIATTR_VRC_CTA_INIT_COUNT
	.align		4
        /*0088*/ 	.byte	0x02, 0x4a
	.zero		1
	.zero		1


	//----- nvinfo : EIATTR_EXIT_INSTR_OFFSETS
	.align		4
        /*008c*/ 	.byte	0x04, 0x1c
        /*008e*/ 	.short	(.L_29 - .L_28)


	//   ....[0]....
.L_28:
        /*0090*/ 	.word	0x00000110


	//   ....[1]....
        /*0094*/ 	.word	0x00000c30


	//   ....[2]....
        /*0098*/ 	.word	0x00000c80


	//----- nvinfo : EIATTR_CRS_STACK_SIZE
	.align		4
.L_29:
        /*009c*/ 	.byte	0x04, 0x1e
        /*009e*/ 	.short	(.L_31 - .L_30)
.L_30:
        /*00a0*/ 	.word	0x00000000


	//----- nvinfo : EIATTR_CBANK_PARAM_SIZE
	.align		4
.L_31:
        /*00a4*/ 	.byte	0x03, 0x19
        /*00a6*/ 	.short	0x0030


	//----- nvinfo : EIATTR_PARAM_CBANK
	.align		4
        /*00a8*/ 	.byte	0x04, 0x0a
        /*00aa*/ 	.short	(.L_33 - .L_32)
	.align		4
.L_32:
        /*00ac*/ 	.word	index@(.nv.constant0._Z10mergeBig_kPiS_S_S_S_ii)
        /*00b0*/ 	.short	0x0380
        /*00b2*/ 	.short	0x0030


	//----- nvinfo : EIATTR_SW_WAR
	.align		4
.L_33:
        /*00b4*/ 	.byte	0x04, 0x36
        /*00b6*/ 	.short	(.L_35 - .L_34)
.L_34:
        /*00b8*/ 	.word	0x00000008
.L_35:


//--------------------- .nv.info._Z9pathBig_kPiS_S_S_ii --------------------------
	.section	.nv.info._Z9pathBig_kPiS_S_S_ii,"",@"SHT_CUDA_INFO"
	.sectionflags	@""
	.align	4


	//----- nvinfo : EIATTR_CUDA_API_VERSION
	.align		4
        /*0000*/ 	.byte	0x04, 0x37
        /*0002*/ 	.short	(.L_37 - .L_36)
.L_36:
        /*0004*/ 	.word	0x00000082


	//----- nvinfo : EIATTR_KPARAM_INFO
	.align		4
.L_37:
        /*0008*/ 	.byte	0x04, 0x17
        /*000a*/ 	.short	(.L_39 - .L_38)
.L_38:
        /*000c*/ 	.word	0x00000000
        /*0010*/ 	.short	0x0005
        /*0012*/ 	.short	0x0024
        /*0014*/ 	.byte	0x00, 0xf0, 0x11, 0x00


	//----- nvinfo : EIATTR_KPARAM_INFO
	.align		4
.L_39:
        /*0018*/ 	.byte	0x04, 0x17
        /*001a*/ 	.short	(.L_41 - .L_40)
.L_40:
        /*001c*/ 	.word	0x00000000
        /*0020*/ 	.short	0x0004
        /*0022*/ 	.short	0x0020
        /*0024*/ 	.byte	0x00, 0xf0, 0x11, 0x00


	//----- nvinfo : EIATTR_KPARAM_INFO
	.align		4
.L_41:
        /*0028*/ 	.byte	0x04, 0x17
        /*002a*/ 	.short	(.L_43 - .L_42)
.L_42:
        /*002c*/ 	.word	0x00000000
        /*0030*/ 	.short	0x0003
        /*0032*/ 	.short	0x0018
        /*0034*/ 	.byte	0x00, 0xf5, 0x21, 0x00


	//----- nvinfo : EIATTR_KPARAM_INFO
	.align		4
.L_43:
        /*0038*/ 	.byte	0x04, 0x17
        /*003a*/ 	.short	(.L_45 - .L_44)
.L_44:
        /*003c*/ 	.word	0x00000000
        /*0040*/ 	.short	0x0002
        /*0042*/ 	.short	0x0010
        /*0044*/ 	.byte	0x00, 0xf5, 0x21, 0x00


	//----- nvinfo : EIATTR_KPARAM_INFO
	.align		4
.L_45:
        /*0048*/ 	.byte	0x04, 0x17
        /*004a*/ 	.short	(.L_47 - .L_46)
.L_46:
        /*004c*/ 	.word	0x00000000
        /*0050*/ 	.short	0x0001
        /*0052*/ 	.short	0x0008
        /*0054*/ 	.byte	0x00, 0xf5, 0x21, 0x00


	//----- nvinfo : EIATTR_KPARAM_INFO
	.align		4
.L_47:
        /*0058*/ 	.byte	0x04, 0x17
        /*005a*/ 	.short	(.L_49 - .L_48)
.L_48:
        /*005c*/ 	.word	0x00000000
        /*0060*/ 	.short	0x0000
        /*0062*/ 	.short	0x0000
        /*0064*/ 	.byte	0x00, 0xf5, 0x21, 0x00


	//----- nvinfo : EIATTR_SPARSE_MMA_MASK
	.align		4
.L_49:
        /*0068*/ 	.byte	0x03, 0x50
        /*006a*/ 	.short	0x0000


	//----- nvinfo : EIATTR_MAXREG_COUNT
	.align		4
        /*006c*/ 	.byte	0x03, 0x1b
        /*006e*/ 	.short	0x00ff


	//----- nvinfo : EIATTR_MERCURY_ISA_VERSION
	.align		4
        /*0070*/ 	.byte	0x03, 0x5f
        /*0072*/ 	.short	0x0101


	//----- nvinfo : EIATTR_VRC_CTA_INIT_COUNT
	.align		4
        /*0074*/ 	.byte	0x02, 0x4a
	.zero		1
	.zero		1


	//----- nvinfo : EIATTR_EXIT_INSTR_OFFSETS
	.align		4
        /*0078*/ 	.byte	0x04, 0x1c
        /*007a*/ 	.short	(.L_51 - .L_50)


	//   ....[0]....
.L_50:
        /*007c*/ 	.word	0x00000350


	//----- nvinfo : EIATTR_CBANK_PARAM_SIZE
	.align		4
.L_51:
        /*0080*/ 	.byte	0x03, 0x19
        /*0082*/ 	.short	0x0028


	//----- nvinfo : EIATTR_PARAM_CBANK
	.align		4
        /*0084*/ 	.byte	0x04, 0x0a
        /*0086*/ 	.short	(.L_53 - .L_52)
	.align		4
.L_52:
        /*0088*/ 	.word	index@(.nv.constant0._Z9pathBig_kPiS_S_S_ii)
        /*008c*/ 	.short	0x0380
        /*008e*/ 	.short	0x0028


	//----- nvinfo : EIATTR_SW_WAR
	.align		4
.L_53:
        /*0090*/ 	.byte	0x04, 0x36
        /*0092*/ 	.short	(.L_55 - .L_54)
.L_54:
        /*0094*/ 	.word	0x00000008
.L_55:


//--------------------- .nv.callgraph             --------------------------
	.section	.nv.callgraph,"",@"SHT_CUDA_CALLGRAPH"
	.align	4
	.sectionentsize	8
	.align		4
        /*0000*/ 	.word	0x00000000
	.align		4
        /*0004*/ 	.word	0xffffffff
	.align		4
        /*0008*/ 	.word	0x00000000
	.align		4
        /*000c*/ 	.word	0xfffffffe
	.align		4
        /*0010*/ 	.word	0x00000000
	.align		4
        /*0014*/ 	.word	0xfffffffd
	.align		4
        /*0018*/ 	.word	0x00000000
	.align		4
        /*001c*/ 	.word	0xfffffffc


//--------------------- .text._Z10mergeBig_kPiS_S_S_S_ii --------------------------
	.section	.text._Z10mergeBig_kPiS_S_S_S_ii,"ax",@progbits
	.align	128
        .global         _Z10mergeBig_kPiS_S_S_S_ii
        .type           _Z10mergeBig_kPiS_S_S_S_ii,@function
        .size           _Z10mergeBig_kPiS_S_S_S_ii,(.L_x_19 - _Z10mergeBig_kPiS_S_S_S_ii)
        .other          _Z10mergeBig_kPiS_S_S_S_ii,@"STO_CUDA_ENTRY STV_DEFAULT"
_Z10mergeBig_kPiS_S_S_S_ii:
.text._Z10mergeBig_kPiS_S_S_S_ii:
[----:B------:R-:W-:Y:S01]  /*0000*/  LDC R1, c[0x0][0x37c] ;  /* 0x0000df00ff017b82 */ /* 0x000fe20000000800 */
[----:B------:R-:W0:Y:S07]  /*0010*/  S2R R15, SR_CTAID.X ;  /* 0x00000000000f7919 */ /* 0x000e2e0000002500 */
[----:B------:R-:W0:Y:S01]  /*0020*/  LDC.64 R4, c[0x0][0x398] ;  /* 0x0000e600ff047b82 */ /* 0x000e220000000a00 */
[----:B------:R-:W1:Y:S07]  /*0030*/  LDCU.64 UR4, c[0x0][0x358] ;  /* 0x00006b00ff0477ac */ /* 0x000e6e0008000a00 */
[----:B------:R-:W2:Y:S01]  /*0040*/  LDC.64 R6, c[0x0][0x3a0] ;  /* 0x0000e800ff067b82 */ /* 0x000ea20000000a00 */
[----:B0-----:R-:W-:-:S04]  /*0050*/  IMAD.WIDE.U32 R4, R15, 0x4, R4 ;  /* 0x000000040f047825 */ /* 0x001fc800078e0004 */
[----:B--2---:R-:W-:Y:S01]  /*0060*/  IMAD.WIDE.U32 R6, R15, 0x4, R6 ;  /* 0x000000040f067825 */ /* 0x004fe200078e0006 */
[----:B-1----:R-:W2:Y:S04]  /*0070*/  LDG.E R8, desc[UR4][R4.64+0x4] ;  /* 0x0000040404087981 */ /* 0x002ea8000c1e1900 */
[----:B------:R-:W2:Y:S04]  /*0080*/  LDG.E R9, desc[UR4][R4.64] ;  /* 0x0000000404097981 */ /* 0x000ea8000c1e1900 */
[----:B------:R-:W3:Y:S04]  /*0090*/  LDG.E R10, desc[UR4][R6.64+0x4] ;  /* 0x00000404060a7981 */ /* 0x000ee8000c1e1900 */
[----:B------:R-:W3:Y:S01]  /*00a0*/  LDG.E R11, desc[UR4][R6.64] ;  /* 0x00000004060b7981 */ /* 0x000ee2000c1e1900 */
[----:B------:R-:W0:Y:S01]  /*00b0*/  LDCU UR6, c[0x0][0x360] ;  /* 0x00006c00ff0677ac */ /* 0x000e220008000800 */
[----:B------:R-:W1:Y:S01]  /*00c0*/  S2R R0, SR_TID.X ;  /* 0x0000000000007919 */ /* 0x000e620000002100 */
[----:B--2---:R-:W-:-:S02]  /*00d0*/  IMAD.IADD R3, R8, 0x1, -R9 ;  /* 0x0000000108037824 */ /* 0x004fc400078e0a09 */
[----:B---3--:R-:W-:-:S04]  /*00e0*/  IMAD.IADD R2, R10, 0x1, -R11 ;  /* 0x000000010a027824 */ /* 0x008fc800078e0a0b */
[----:B------:R-:W-:-:S05]  /*00f0*/  IMAD.IADD R13, R3, 0x1, R2 ;  /* 0x00000001030d7824 */ /* 0x000fca00078e0202 */
[----:B-1----:R-:W-:-:S13]  /*0100*/  ISETP.GE.AND P0, PT, R0, R13, PT ;  /* 0x0000000d0000720c */ /* 0x002fda0003f06270 */
[----:B0-----:R-:W-:Y:S05]  /*0110*/  @P0 EXIT ;  /* 0x000000000000094d */ /* 0x001fea0003800000 */
[----:B------:R-:W0:Y:S01]  /*0120*/  S2R R5, SR_CgaCtaId ;  /* 0x0000000000057919 */ /* 0x000e220000008800 */
[----:B------:R-:W-:Y:S02]  /*0130*/  ISETP.NE.AND P0, PT, R15, 0x3f, PT ;  /* 0x0000003f0f00780c */ /* 0x000fe40003f05270 */
[----:B------:R-:W-:-:S04]  /*0140*/  MOV R4, 0x400 ;  /* 0x0000040000047802 */ /* 0x000fc80000000f00 */
[----:B0-----:R-:W-:Y:S01]  /*0150*/  LEA R4, R5, R4, 0x18 ;  /* 0x0000000405047211 */ /* 0x001fe200078ec0ff */
[----:B------:R-:W-:-:S04]  /*0160*/  IMAD R5, R15, UR6, R0 ;  /* 0x000000060f057c24 */ /* 0x000fc8000f8e0200 */
[----:B------:R-:W-:Y:S02]  /*0170*/  IMAD R7, R3, 0x10, R4 ;  /* 0x0000001003077824 */ /* 0x000fe400078e0204 */
[----:B------:R-:W-:Y:S05]  /*0180*/  @P0 BRA `(.L_x_0) ;  /* 0x0000000400800947 */ /* 0x000fea0003800000 */
[----:B------:R-:W0:Y:S01]  /*0190*/  LDC R15, c[0x0][0x3a8] ;  /* 0x0000ea00ff0f7b82 */ /* 0x000e220000000800 */
[----:B------:R-:W-:-:S07]  /*01a0*/  IABS R18, R5 ;  /* 0x0000000500127213 */ /* 0x000fce0000000000 */
[----:B------:R-:W1:Y:S01]  /*01b0*/  LDC R16, c[0x0][0x3ac] ;  /* 0x0000eb00ff107b82 */ /* 0x000e620000000800 */
[----:B0-----:R-:W-:-:S04]  /*01c0*/  IABS R6, R15 ;  /* 0x0000000f00067213 */ /* 0x001fc80000000000 */
[----:B------:R-:W0:Y:S01]  /*01d0*/  I2F.RP R11, R6 ;  /* 0x00000006000b7306 */ /* 0x000e220000209400 */
[----:B-1----:R-:W-:Y:S02]  /*01e0*/  IABS R10, R16 ;  /* 0x00000010000a7213 */ /* 0x002fe40000000000 */
[----:B------:R-:W-:-:S05]  /*01f0*/  ISETP.NE.AND P3, PT, R16, RZ, PT ;  /* 0x000000ff1000720c */ /* 0x000fca0003f65270 */
[----:B------:R-:W1:Y:S08]  /*0200*/  I2F.RP R14, R10 ;  /* 0x0000000a000e7306 */ /* 0x000e700000209400 */
[----:B0-----:R-:W0:Y:S08]  /*0210*/  MUFU.RCP R11, R11 ;  /* 0x0000000b000b7308 */ /* 0x001e300000001000 */
[----:B-1----:R-:W1:Y:S01]  /*0220*/  MUFU.RCP R14, R14 ;  /* 0x0000000e000e7308 */ /* 0x002e620000001000 */
[----:B0-----:R-:W-:-:S07]  /*0230*/  IADD3 R8, PT, PT, R11, 0xffffffe, RZ ;  /* 0x0ffffffe0b087810 */ /* 0x001fce0007ffe0ff */
[----:B------:R0:W2:Y:S01]  /*0240*/  F2I.FTZ.U32.TRUNC.NTZ R9, R8 ;  /* 0x0000000800097305 */ /* 0x0000a2000021f000 */
[----:B-1----:R-:W-:-:S07]  /*0250*/  VIADD R12, R14, 0xffffffe ;  /* 0x0ffffffe0e0c7836 */ /* 0x002fce0000000000 */
[----:B------:R1:W3:Y:S01]  /*0260*/  F2I.FTZ.U32.TRUNC.NTZ R13, R12 ;  /* 0x0000000c000d7305 */ /* 0x0002e2000021f000 */
[----:B0-----:R-:W-:Y:S02]  /*0270*/  HFMA2 R8, -RZ, RZ, 0, 0 ;  /* 0x00000000ff087431 */ /* 0x001fe400000001ff */
[----:B--2---:R-:W-:Y:S02]  /*0280*/  IMAD.MOV R17, RZ, RZ, -R9 ;  /* 0x000000ffff117224 */ /* 0x004fe400078e0a09 */
[----:B-1----:R-:W-:Y:S02]  /*0290*/  IMAD.MOV.U32 R12, RZ, RZ, RZ ;  /* 0x000000ffff0c7224 */ /* 0x002fe400078e00ff */
[----:B------:R-:W-:Y:S02]  /*02a0*/  IMAD R17, R17, R6, RZ ;  /* 0x0000000611117224 */ /* 0x000fe400078e02ff */
[----:B---3--:R-:W-:Y:S02]  /*02b0*/  IMAD.MOV R19, RZ, RZ, -R13 ;  /* 0x000000ffff137224 */ /* 0x008fe400078e0a0d */
[----:B------:R-:W-:-:S04]  /*02c0*/  IMAD.HI.U32 R8, R9, R17, R8 ;  /* 0x0000001109087227 */ /* 0x000fc800078e0008 */
[----:B------:R-:W-:Y:S02]  /*02d0*/  IMAD.MOV.U32 R17, RZ, RZ, R18 ;  /* 0x000000ffff117224 */ /* 0x000fe400078e0012 */
[----:B------:R-:W-:Y:S02]  /*02e0*/  IMAD R11, R19, R10, RZ ;  /* 0x0000000a130b7224 */ /* 0x000fe400078e02ff */
[----:B------:R-:W-:-:S04]  /*02f0*/  IMAD.HI.U32 R8, R8, R17, RZ ;  /* 0x0000001108087227 */ /* 0x000fc800078e00ff */
[----:B------:R-:W-:-:S04]  /*0300*/  IMAD.HI.U32 R12, R13, R11, R12 ;  /* 0x0000000b0d0c7227 */ /* 0x000fc800078e000c */
[----:B------:R-:W-:Y:S02]  /*0310*/  IMAD.MOV R8, RZ, RZ, -R8 ;  /* 0x000000ffff087224 */ /* 0x000fe400078e0a08 */
[----:B------:R-:W-:-:S04]  /*0320*/  IMAD.HI.U32 R12, R12, R17, RZ ;  /* 0x000000110c0c7227 */ /* 0x000fc800078e00ff */
[--C-:B------:R-:W-:Y:S01]  /*0330*/  IMAD R11, R6, R8, R17.reuse ;  /* 0x00000008060b7224 */ /* 0x100fe200078e0211 */
[----:B------:R-:W-:Y:S01]  /*0340*/  IADD3 R12, PT, PT, -R12, RZ, RZ ;  /* 0x000000ff0c0c7210 */ /* 0x000fe20007ffe1ff */
[----:B------:R-:W0:Y:S03]  /*0350*/  LDC.64 R8, c[0x0][0x388] ;  /* 0x0000e200ff087b82 */ /* 0x000e260000000a00 */
[----:B------:R-:W-:Y:S01]  /*0360*/  ISETP.GT.U32.AND P0, PT, R6, R11, PT ;  /* 0x0000000b0600720c */ /* 0x000fe20003f04070 */
[----:B------:R-:W-:-:S04]  /*0370*/  IMAD R17, R10, R12, R17 ;  /* 0x0000000c0a117224 */ /* 0x000fc800078e0211 */
[----:B------:R-:W1:Y:S01]  /*0380*/  LDC.64 R12, c[0x0][0x380] ;  /* 0x0000e000ff0c7b82 */ /* 0x000e620000000a00 */
[----:B------:R-:W-:-:S07]  /*0390*/  ISETP.GT.U32.AND P1, PT, R10, R17, PT ;  /* 0x000000110a00720c */ /* 0x000fce0003f24070 */
[----:B------:R-:W-:-:S05]  /*03a0*/  @!P0 IMAD.IADD R11, R11, 0x1, -R6 ;  /* 0x000000010b0b8824 */ /* 0x000fca00078e0a06 */
[----:B------:R-:W-:Y:S01]  /*03b0*/  ISETP.GT.U32.AND P2, PT, R6, R11, PT ;  /* 0x0000000b0600720c */ /* 0x000fe20003f44070 */
[----:B------:R-:W-:Y:S01]  /*03c0*/  @!P1 IMAD.IADD R17, R17, 0x1, -R10 ;  /* 0x0000000111119824 */ /* 0x000fe200078e0a0a */
[----:B------:R-:W-:-:S04]  /*03d0*/  ISETP.GE.AND P1, PT, R5, RZ, PT ;  /* 0x000000ff0500720c */ /* 0x000fc80003f26270 */
[----:B------:R-:W-:-:S07]  /*03e0*/  ISETP.GT.U32.AND P0, PT, R10, R17, PT ;  /* 0x000000110a00720c */ /* 0x000fce0003f04070 */
[----:B------:R-:W-:Y:S01]  /*03f0*/  @!P2 IMAD.IADD R11, R11, 0x1, -R6 ;  /* 0x000000010b0ba824 */ /* 0x000fe200078e0a06 */
[----:B------:R-:W-:-:S03]  /*0400*/  ISETP.NE.AND P2, PT, R15, RZ, PT ;  /* 0x000000ff0f00720c */ /* 0x000fc60003f45270 */
[----:B------:R-:W-:Y:S02]  /*0410*/  @!P1 IMAD.MOV R11, RZ, RZ, -R11 ;  /* 0x000000ffff0b9224 */ /* 0x000fe400078e0a0b */
[----:B------:R-:W-:-:S05]  /*0420*/  @!P0 IADD3 R17, PT, PT, R17, -R10, RZ ;  /* 0x8000000a11118210 */ /* 0x000fca0007ffe0ff */
[----:B------:R-:W-:Y:S01]  /*0430*/  @!P1 IMAD.MOV R17, RZ, RZ, -R17 ;  /* 0x000000ffff119224 */ /* 0x000fe200078e0a11 */
[----:B------:R-:W-:Y:S02]  /*0440*/  @!P3 LOP3.LUT R17, RZ, R16, RZ, 0x33, !PT ;  /* 0x00000010ff11b212 */ /* 0x000fe400078e33ff */
[----:B------:R-:W-:-:S03]  /*0450*/  @!P2 LOP3.LUT R11, RZ, R15, RZ, 0x33, !PT ;  /* 0x0000000fff0ba212 */ /* 0x000fc600078e33ff */
[----:B0-----:R-:W-:-:S04]  /*0460*/  IMAD.WIDE.U32 R16, R17, 0x4, R8 ;  /* 0x0000000411107825 */ /* 0x001fc800078e0008 */
[----:B-1----:R-:W-:Y:S01]  /*0470*/  IMAD.WIDE.U32 R12, R11, 0x4, R12 ;  /* 0x000000040b0c7825 */ /* 0x002fe200078e000c */
[----:B------:R-:W2:Y:S04]  /*0480*/  LDG.E R8, desc[UR4][R16.64] ;  /* 0x0000000410087981 */ /* 0x000ea8000c1e1900 */
[----:B------:R0:W3:Y:S01]  /*0490*/  LDG.E R6, desc[UR4][R12.64] ;  /* 0x000000040c067981 */ /* 0x0000e2000c1e1900 */
[----:B------:R-:W-:-:S04]  /*04a0*/  IABS R9, R3 ;  /* 0x0000000300097213 */ /* 0x000fc80000000000 */
[----:B------:R-:W1:Y:S01]  /*04b0*/  I2F.RP R15, R9 ;  /* 0x00000009000f7306 */ /* 0x000e620000209400 */
[----:B------:R-:W-:-:S07]  /*04c0*/  IABS R14, R2 ;  /* 0x00000002000e7213 */ /* 0x000fce0000000000 */
[----:B------:R-:W4:Y:S08]  /*04d0*/  I2F.RP R18, R14 ;  /* 0x0000000e00127306 */ /* 0x000f300000209400 */
[----:B-1----:R-:W1:Y:S08]  /*04e0*/  MUFU.RCP R15, R15 ;  /* 0x0000000f000f7308 */ /* 0x002e700000001000 */
[----:B----4-:R-:W0:Y:S01]  /*04f0*/  MUFU.RCP R18, R18 ;  /* 0x0000001200127308 */ /* 0x010e220000001000 */
[----:B-1----:R-:W-:-:S07]  /*0500*/  VIADD R10, R15, 0xffffffe ;  /* 0x0ffffffe0f0a7836 */ /* 0x002fce0000000000 */
[----:B------:R1:W4:Y:S01]  /*0510*/  F2I.FTZ.U32.TRUNC.NTZ R11, R10 ;  /* 0x0000000a000b7305 */ /* 0x000322000021f000 */
[----:B0-----:R-:W-:-:S07]  /*0520*/  IADD3 R12, PT, PT, R18, 0xffffffe, RZ ;  /* 0x0ffffffe120c7810 */ /* 0x001fce0007ffe0ff */
[----:B------:R-:W0:Y:S01]  /*0530*/  F2I.FTZ.U32.TRUNC.NTZ R13, R12 ;  /* 0x0000000c000d7305 */ /* 0x000e22000021f000 */
[----:B-1----:R-:W-:Y:S02]  /*0540*/  IMAD.MOV.U32 R10, RZ, RZ, RZ ;  /* 0x000000ffff0a7224 */ /* 0x002fe400078e00ff */
[----:B----4-:R-:W-:-:S04]  /*0550*/  IMAD.MOV R16, RZ, RZ, -R11 ;  /* 0x000000ffff107224 */ /* 0x010fc800078e0a0b */
[----:B------:R-:W-:Y:S01]  /*0560*/  IMAD R17, R16, R9, RZ ;  /* 0x0000000910117224 */ /* 0x000fe200078e02ff */
[----:B------:R-:W-:-:S03]  /*0570*/  IABS R15, R0 ;  /* 0x00000000000f7213 */ /* 0x000fc60000000000 */
[----:B------:R-:W-:Y:S01]  /*0580*/  IMAD.HI.U32 R11, R11, R17, R10 ;  /* 0x000000110b0b7227 */ /* 0x000fe200078e000a */
[----:B------:R-:W-:-:S03]  /*0590*/  IABS R10, R3 ;  /* 0x00000003000a7213 */ /* 0x000fc60000000000 */
[----:B0-----:R-:W-:Y:S01]  /*05a0*/  IMAD.MOV R19, RZ, RZ, -R13 ;  /* 0x000000ffff137224 */ /* 0x001fe200078e0a0d */
[----:B------:R-:W-:Y:S01]  /*05b0*/  IADD3 R10, PT, PT, RZ, -R10, RZ ;  /* 0x8000000aff0a7210 */ /* 0x000fe20007ffe0ff */
[----:B------:R-:W-:Y:S02]  /*05c0*/  IMAD.MOV.U32 R12, RZ, RZ, RZ ;  /* 0x000000ffff0c7224 */ /* 0x000fe400078e00ff */
[----:B------:R-:W-:Y:S02]  /*05d0*/  IMAD R17, R19, R14, RZ ;  /* 0x0000000e13117224 */ /* 0x000fe400078e02ff */
[----:B------:R-:W-:Y:S01]  /*05e0*/  IMAD.HI.U32 R11, R11, R15, RZ ;  /* 0x0000000f0b0b7227 */ /* 0x000fe200078e00ff */
[----:B------:R-:W-:-:S03]  /*05f0*/  IABS R16, R2 ;  /* 0x0000000200107213 */ /* 0x000fc60000000000 */
[----:B------:R-:W-:-:S04]  /*0600*/  IMAD.HI.U32 R12, R13, R17, R12 ;  /* 0x000000110d0c7227 */ /* 0x000fc800078e000c */
[----:B------:R-:W-:Y:S02]  /*0610*/  IMAD R10, R11, R10, R15 ;  /* 0x0000000a0b0a7224 */ /* 0x000fe400078e020f */
[----:B------:R-:W-:Y:S02]  /*0620*/  IMAD.MOV R13, RZ, RZ, -R16 ;  /* 0x000000ffff0d7224 */ /* 0x000fe400078e0a10 */
[----:B------:R-:W-:Y:S01]  /*0630*/  IMAD.HI.U32 R12, R12, R15, RZ ;  /* 0x0000000f0c0c7227 */ /* 0x000fe200078e00ff */
[----:B------:R-:W-:-:S03]  /*0640*/  ISETP.GT.U32.AND P0, PT, R9, R10, PT ;  /* 0x0000000a0900720c */ /* 0x000fc60003f04070 */
[----:B------:R-:W-:-:S05]  /*0650*/  IMAD R11, R12, R13, R15 ;  /* 0x0000000d0c0b7224 */ /* 0x000fca00078e020f */
[----:B------:R-:W-:-:S05]  /*0660*/  ISETP.GT.U32.AND P1, PT, R14, R11, PT ;  /* 0x0000000b0e00720c */ /* 0x000fca0003f24070 */
[----:B------:R-:W-:-:S05]  /*0670*/  @!P0 IMAD.IADD R10, R10, 0x1, -R9 ;  /* 0x000000010a0a8824 */ /* 0x000fca00078e0a09 */
[----:B------:R-:W-:-:S03]  /*0680*/  ISETP.GT.U32.AND P2, PT, R9, R10, PT ;  /* 0x0000000a0900720c */ /* 0x000fc60003f44070 */
[----:B------:R-:W-:-:S04]  /*0690*/  @!P1 IADD3 R11, PT, PT, R11, -R14, RZ ;  /* 0x8000000e0b0b9210 */ /* 0x000fc80007ffe0ff */
[----:B------:R-:W-:Y:S02]  /*06a0*/  ISETP.GT.U32.AND P0, PT, R14, R11, PT ;  /* 0x0000000b0e00720c */ /* 0x000fe40003f04070 */
[----:B------:R-:W-:Y:S02]  /*06b0*/  ISETP.GE.AND P1, PT, R0, RZ, PT ;  /* 0x000000ff0000720c */ /* 0x000fe40003f26270 */
[----:B------:R-:W-:Y:S02]  /*06c0*/  ISETP.NE.AND P3, PT, R2, RZ, PT ;  /* 0x000000ff0200720c */ /* 0x000fe40003f65270 */
[----:B------:R-:W-:Y:S01]  /*06d0*/  @!P2 IMAD.IADD R10, R10, 0x1, -R9 ;  /* 0x000000010a0aa824 */ /* 0x000fe200078e0a09 */
[----:B------:R-:W-:-:S06]  /*06e0*/  ISETP.NE.AND P2, PT, R3, RZ, PT ;  /* 0x000000ff0300720c */ /* 0x000fcc0003f45270 */
[----:B------:R-:W-:Y:S02]  /*06f0*/  @!P0 IMAD.IADD R11, R11, 0x1, -R14 ;  /* 0x000000010b0b8824 */ /* 0x000fe400078e0a0e */
[----:B------:R-:W-:-:S03]  /*0700*/  @!P1 IMAD.MOV R10, RZ, RZ, -R10 ;  /* 0x000000ffff0a9224 */ /* 0x000fc600078e0a0a */
[----:B------:R-:W-:Y:S02]  /*0710*/  @!P1 IADD3 R11, PT, PT, -R11, RZ, RZ ;  /* 0x000000ff0b0b9210 */ /* 0x000fe40007ffe1ff */
[----:B------:R-:W-:Y:S02]  /*0720*/  @!P2 LOP3.LUT R10, RZ, R3, RZ, 0x33, !PT ;  /* 0x00000003ff0aa212 */ /* 0x000fe400078e33ff */
[----:B------:R-:W-:-:S03]  /*0730*/  @!P3 LOP3.LUT R11, RZ, R2, RZ, 0x33, !PT ;  /* 0x00000002ff0bb212 */ /* 0x000fc600078e33ff */
[----:B------:R-:W-:Y:S02]  /*0740*/  IMAD R9, R10, 0x4, R4 ;  /* 0x000000040a097824 */ /* 0x000fe400078e0204 */
[----:B------:R-:W-:-:S03]  /*0750*/  IMAD R11, R11, 0x4, R7 ;  /* 0x000000040b0b7824 */ /* 0x000fc600078e0207 */
[----:B---3--:R0:W-:Y:S04]  /*0760*/  STS [R9], R6 ;  /* 0x0000000609007388 */ /* 0x0081e80000000800 */
[----:B--2---:R0:W-:Y:S01]  /*0770*/  STS [R11], R8 ;  /* 0x000000080b007388 */ /* 0x0041e20000000800 */
[----:B------:R-:W-:Y:S05]  /*0780*/  BRA `(.L_x_1) ;  /* 0x0000000000407947 */ /* 0x000fea0003800000 */
.L_x_0:
[-C--:B------:R-:W-:Y:S02]  /*0790*/  ISETP.GT.AND P0, PT, R9, R5.reuse, PT ;  /* 0x000000050900720c */ /* 0x080fe40003f04270 */
[----:B------:R-:W-:Y:S02]  /*07a0*/  ISETP.GT.AND P1, PT, R11, R5, PT ;  /* 0x000000050b00720c */ /* 0x000fe40003f24270 */
[----:B------:R-:W-:Y:S02]  /*07b0*/  SEL R9, RZ, 0x1, P0 ;  /* 0x00000001ff097807 */ /* 0x000fe40000000000 */
[----:B------:R-:W-:Y:S02]  /*07c0*/  SEL R11, RZ, 0x1, P1 ;  /* 0x00000001ff0b7807 */ /* 0x000fe40000800000 */
[----:B------:R-:W-:Y:S02]  /*07d0*/  ISETP.GE.AND P0, PT, R8, R9, PT ;  /* 0x000000090800720c */ /* 0x000fe40003f06270 */
[----:B------:R-:W-:-:S11]  /*07e0*/  ISETP.GE.AND P1, PT, R10, R11, PT ;  /* 0x0000000b0a00720c */ /* 0x000fd60003f26270 */
[----:B------:R-:W0:Y:S08]  /*07f0*/  @P0 LDC.64 R8, c[0x0][0x380] ;  /* 0x0000e000ff080b82 */ /* 0x000e300000000a00 */
[----:B------:R-:W1:Y:S01]  /*0800*/  @P1 LDC.64 R10, c[0x0][0x388] ;  /* 0x0000e200ff0a1b82 */ /* 0x000e620000000a00 */
[----:B0-----:R-:W-:-:S06]  /*0810*/  @P0 IMAD.WIDE R8, R5, 0x4, R8 ;  /* 0x0000000405080825 */ /* 0x001fcc00078e0208 */
[----:B------:R-:W2:Y:S01]  /*0820*/  @P0 LDG.E R8, desc[UR4][R8.64] ;  /* 0x0000000408080981 */ /* 0x000ea2000c1e1900 */
[----:B-1----:R-:W-:-:S06]  /*0830*/  @P1 IMAD.WIDE R10, R5, 0x4, R10 ;  /* 0x00000004050a1825 */ /* 0x002fcc00078e020a */
[----:B------:R-:W3:Y:S01]  /*0840*/  @P1 LDG.E R10, desc[UR4][R10.64] ;  /* 0x000000040a0a1981 */ /* 0x000ee2000c1e1900 */
[C---:B------:R-:W-:Y:S01]  /*0850*/  @P0 IMAD R13, R0.reuse, 0x4, R4 ;  /* 0x00000004000d0824 */ /* 0x040fe200078e0204 */
[----:B------:R-:W-:-:S04]  /*0860*/  @P1 LEA R15, R0, R7, 0x2 ;  /* 0x00000007000f1211 */ /* 0x000fc800078e10ff */
[----:B--2---:R1:W-:Y:S04]  /*0870*/  @P0 STS [R13], R8 ;  /* 0x000000080d000388 */ /* 0x0043e80000000800 */
[----:B---3--:R1:W-:Y:S02]  /*0880*/  @P1 STS [R15], R10 ;  /* 0x0000000a0f001388 */ /* 0x0083e40000000800 */
.L_x_1:
[----:B------:R-:W-:Y:S01]  /*0890*/  BAR.SYNC.DEFER_BLOCKING 0x0 ;  /* 0x0000000000007b1d */ /* 0x000fe20000010000 */
[C---:B0-----:R-:W-:Y:S01]  /*08a0*/  IMAD.IADD R6, R0.reuse, 0x1, -R3 ;  /* 0x0000000100067824 */ /* 0x041fe200078e0a03 */
[----:B------:R-:W-:Y:S02]  /*08b0*/  ISETP.GT.AND P0, PT, R0, R3, PT ;  /* 0x000000030000720c */ /* 0x000fe40003f04270 */
[----:B------:R-:W-:Y:S02]  /*08c0*/  VIMNMX R9, PT, PT, R3, R0, PT ;  /* 0x0000000003097248 */ /* 0x000fe40003fe0100 */
[----:B------:R-:W-:Y:S01]  /*08d0*/  SEL R6, R6, RZ, P0 ;  /* 0x000000ff06067207 */ /* 0x000fe20000000000 */
[----:B------:R-:W-:Y:S04]  /*08e0*/  BSSY.RECONVERGENT B1, `(.L_x_2) ;  /* 0x0000024000017945 */ /* 0x000fe80003800200 */
[----:B------:R-:W-:-:S07]  /*08f0*/  IMAD.MOV.U32 R0, RZ, RZ, R6 ;  /* 0x000000ffff007224 */ /* 0x000fce00078e0006 */
.L_x_9:
[----:B------:R-:W-:Y:S01]  /*0900*/  BSSY.RECONVERGENT B2, `(.L_x_3) ;  /* 0x0000018000027945 */ /* 0x000fe20003800200 */
.L_x_7:
[----:B-1----:R-:W-:Y:S01]  /*0910*/  IMAD.IADD R8, R9, 0x1, -R6 ;  /* 0x0000000109087824 */ /* 0x002fe200078e0a06 */
[----:B------:R-:W-:Y:S04]  /*0920*/  BSSY.RELIABLE B0, `(.L_x_4) ;  /* 0x0000013000007945 */ /* 0x000fe80003800100 */
[----:B------:R-:W-:-:S04]  /*0930*/  LEA.HI R8, R8, R8, RZ, 0x1 ;  /* 0x0000000808087211 */ /* 0x000fc800078f08ff */
[----:B------:R-:W-:-:S04]  /*0940*/  SHF.R.S32.HI R8, RZ, 0x1, R8 ;  /* 0x00000001ff087819 */ /* 0x000fc80000011408 */
[----:B------:R-:W-:Y:S01]  /*0950*/  IADD3 R13, PT, PT, R0, R8, RZ ;  /* 0x00000008000d7210 */ /* 0x000fe20007ffe0ff */
[----:B------:R-:W-:-:S03]  /*0960*/  IMAD.IADD R10, R9, 0x1, -R8 ;  /* 0x00000001090a7824 */ /* 0x000fc600078e0a08 */
[----:B------:R-:W-:-:S04]  /*0970*/  ISETP.GT.AND P0, PT, R13, R2, PT ;  /* 0x000000020d00720c */ /* 0x000fc80003f04270 */
[----:B------:R-:W-:-:S13]  /*0980*/  ISETP.LT.OR P0, PT, R10, RZ, P0 ;  /* 0x000000ff0a00720c */ /* 0x000fda0000701670 */
[----:B------:R-:W-:Y:S05]  /*0990*/  @P0 BRA `(.L_x_5) ;  /* 0x00000000002c0947 */ /* 0x000fea0003800000 */
[C---:B------:R-:W-:Y:S01]  /*09a0*/  ISETP.NE.AND P0, PT, R13.reuse, RZ, PT ;  /* 0x000000ff0d00720c */ /* 0x040fe20003f05270 */
[C---:B------:R-:W-:Y:S01]  /*09b0*/  IMAD R12, R10.reuse, 0x4, R4 ;  /* 0x000000040a0c7824 */ /* 0x040fe200078e0204 */
[----:B------:R-:W-:Y:S02]  /*09c0*/  LEA R14, R13, R7, 0x2 ;  /* 0x000000070d0e7211 */ /* 0x000fe400078e10ff */
[----:B------:R-:W-:-:S13]  /*09d0*/  ISETP.EQ.OR P0, PT, R10, R3, !P0 ;  /* 0x000000030a00720c */ /* 0x000fda0004702670 */
[----:B------:R-:W-:Y:S05]  /*09e0*/  @P0 BREAK.RELIABLE B0 ;  /* 0x0000000000000942 */ /* 0x000fea0003800100 */
[----:B------:R-:W-:Y:S05]  /*09f0*/  @P0 BRA `(.L_x_6) ;  /* 0x0000000000200947 */ /* 0x000fea0003800000 */
[----:B------:R-:W-:Y:S04]  /*0a00*/  LDS R8, [R12] ;  /* 0x000000000c087984 */ /* 0x000fe80000000800 */
[----:B------:R-:W0:Y:S02]  /*0a10*/  LDS R11, [R14+-0x4] ;  /* 0xfffffc000e0b7984 */ /* 0x000e240000000800 */
[----:B0-----:R-:W-:-:S13]  /*0a20*/  ISETP.GT.AND P0, PT, R8, R11, PT ;  /* 0x0000000b0800720c */ /* 0x001fda0003f04270 */
[----:B------:R-:W-:Y:S05]  /*0a30*/  @P0 BREAK.RELIABLE B0 ;  /* 0x0000000000000942 */ /* 0x000fea0003800100 */
[----:B------:R-:W-:Y:S05]  /*0a40*/  @P0 BRA `(.L_x_6) ;  /* 0x00000000000c0947 */ /* 0x000fea0003800000 */
.L_x_5:
[----:B------:R-:W-:Y:S05]  /*0a50*/  BSYNC.RELIABLE B0 ;  /* 0x0000000000007941 */ /* 0x000fea0003800100 */
.L_x_4:
[----:B------:R-:W-:Y:S01]  /*0a60*/  VIADD R6, R10, 0x1 ;  /* 0x000000010a067836 */ /* 0x000fe20000000000 */
[----:B------:R-:W-:Y:S06]  /*0a70*/  BRA `(.L_x_7) ;  /* 0xfffffffc00a47947 */ /* 0x000fec000383ffff */
.L_x_6:
[----:B------:R-:W-:Y:S05]  /*0a80*/  BSYNC.RECONVERGENT B2 ;  /* 0x0000000000027941 */ /* 0x000fea0003800200 */
.L_x_3:
[----:B------:R-:W-:-:S04]  /*0a90*/  ISETP.NE.AND P0, PT, R10, RZ, PT ;  /* 0x000000ff0a00720c */ /* 0x000fc80003f05270 */
[----:B------:R-:W-:-:S13]  /*0aa0*/  ISETP.EQ.OR P0, PT, R13, R2, !P0 ;  /* 0x000000020d00720c */ /* 0x000fda0004702670 */
[----:B------:R-:W-:Y:S05]  /*0ab0*/  @P0 BRA `(.L_x_8) ;  /* 0x0000000000180947 */ /* 0x000fea0003800000 */
[----:B------:R-:W-:Y:S04]  /*0ac0*/  LDS R0, [R12+-0x4] ;  /* 0xfffffc000c007984 */ /* 0x000fe80000000800 */
[----:B------:R-:W0:Y:S02]  /*0ad0*/  LDS R9, [R14] ;  /* 0x000000000e097984 */ /* 0x000e240000000800 */
[----:B0-----:R-:W-:-:S13]  /*0ae0*/  ISETP.GT.AND P0, PT, R0, R9, PT ;  /* 0x000000090000720c */ /* 0x001fda0003f04270 */
[----:B------:R-:W-:Y:S01]  /*0af0*/  @P0 VIADD R9, R10, 0xffffffff ;  /* 0xffffffff0a090836 */ /* 0x000fe20000000000 */
[----:B------:R-:W-:Y:S01]  /*0b00*/  @P0 IADD3 R0, PT, PT, R13, 0x1, RZ ;  /* 0x000000010d000810 */ /* 0x000fe20007ffe0ff */
[----:B------:R-:W-:Y:S06]  /*0b10*/  @P0 BRA `(.L_x_9) ;  /* 0xfffffffc00780947 */ /* 0x000fec000383ffff */
.L_x_8:
[----:B------:R-:W-:Y:S05]  /*0b20*/  BSYNC.RECONVERGENT B1 ;  /* 0x0000000000017941 */ /* 0x000fea0003800200 */
.L_x_2:
[----:B------:R-:W-:Y:S05]  /*0b30*/  WARPSYNC.ALL ;  /* 0x0000000000007948 */ /* 0x000fea0003800000 */
[----:B------:R-:W-:Y:S01]  /*0b40*/  ISETP.GE.AND P0, PT, R10, R3, PT ;  /* 0x000000030a00720c */ /* 0x000fe20003f06270 */
[----:B------:R-:W-:-:S12]  /*0b50*/  BSSY.RECONVERGENT B1, `(.L_x_10) ;  /* 0x000000f000017945 */ /* 0x000fd80003800200 */
[----:B------:R0:W1:Y:S01]  /*0b60*/  @P0 LDS R7, [R14] ;  /* 0x000000000e070984 */ /* 0x0000620000000800 */
[----:B------:R-:W-:Y:S05]  /*0b70*/  @P0 BRA `(.L_x_11) ;  /* 0x0000000000300947 */ /* 0x000fea0003800000 */
[----:B------:R-:W-:-:S13]  /*0b80*/  ISETP.NE.AND P0, PT, R13, R2, PT ;  /* 0x000000020d00720c */ /* 0x000fda0003f05270 */
[----:B-1----:R1:W2:Y:S01]  /*0b90*/  @!P0 LDS R7, [R12] ;  /* 0x000000000c078984 */ /* 0x0022a20000000800 */
[----:B------:R-:W-:Y:S05]  /*0ba0*/  @!P0 BRA `(.L_x_12) ;  /* 0x0000000000148947 */ /* 0x000fea0003800000 */
[----:B-1----:R-:W-:Y:S04]  /*0bb0*/  LDS R12, [R12] ;  /* 0x000000000c0c7984 */ /* 0x002fe80000000800 */
[----:B--2---:R-:W1:Y:S02]  /*0bc0*/  LDS R7, [R14] ;  /* 0x000000000e077984 */ /* 0x004e640000000800 */
[----:B-1----:R-:W-:-:S13]  /*0bd0*/  ISETP.GT.AND P0, PT, R12, R7, PT ;  /* 0x000000070c00720c */ /* 0x002fda0003f04270 */
[----:B------:R-:W-:Y:S05]  /*0be0*/  @P0 BRA `(.L_x_11) ;  /* 0x0000000000140947 */ /* 0x000fea0003800000 */
[----:B------:R-:W-:-:S07]  /*0bf0*/  IMAD.MOV.U32 R7, RZ, RZ, R12 ;  /* 0x000000ffff077224 */ /* 0x000fce00078e000c */
.L_x_12:
[----:B------:R-:W3:Y:S02]  /*0c00*/  LDC.64 R2, c[0x0][0x390] ;  /* 0x0000e400ff027b82 */ /* 0x000ee40000000a00 */
[----:B---3--:R-:W-:-:S05]  /*0c10*/  IMAD.WIDE R2, R5, 0x4, R2 ;  /* 0x0000000405027825 */ /* 0x008fca00078e0202 */
[----:B--2---:R-:W-:Y:S01]  /*0c20*/  STG.E desc[UR4][R2.64], R7 ;  /* 0x0000000702007986 */ /* 0x004fe2000c101904 */
[----:B------:R-:W-:Y:S05]  /*0c30*/  EXIT ;  /* 0x000000000000794d */ /* 0x000fea0003800000 */
.L_x_11:
[----:B------:R-:W-:Y:S05]  /*0c40*/  BSYNC.RECONVERGENT B1 ;  /* 0x0000000000017941 */ /* 0x000fea0003800200 */
.L_x_10:
[----:B------:R-:W2:Y:S02]  /*0c50*/  LDC.64 R2, c[0x0][0x390] ;  /* 0x0000e400ff027b82 */ /* 0x000ea40000000a00 */
[----:B--2---:R-:W-:-:S05]  /*0c60*/  IMAD.WIDE R2, R5, 0x4, R2 ;  /* 0x0000000405027825 */ /* 0x004fca00078e0202 */
[----:B-1----:R-:W-:Y:S01]  /*0c70*/  STG.E desc[UR4][R2.64], R7 ;  /* 0x0000000702007986 */ /* 0x002fe2000c101904 */
[----:B------:R-:W-:Y:S05]  /*0c80*/  EXIT ;  /* 0x000000000000794d */ /* 0x000fea0003800000 */
.L_x_13:
[----:B------:R-:W-:-:S00]  /*0c90*/  BRA `(.L_x_13) ;  /* 0xfffffffc00fc7947 */ /* 0x000fc0000383ffff */
[----:B------:R-:W-:-:S00]  /*0ca0*/  NOP ;  /* 0x0000000000007918 */ /* 0x000fc00000000000 */
        /* <DEDUP_REMOVED lines=13> */
.L_x_19:


//--------------------- .text._Z9pathBig_kPiS_S_S_ii --------------------------
	.section	.text._Z9pathBig_kPiS_S_S_ii,"ax",@progbits
	.align	128
        .global         _Z9pathBig_kPiS_S_S_ii
        .type           _Z9pathBig_kPiS_S_S_ii,@function
        .size           _Z9pathBig_kPiS_S_S_ii,(.L_x_20 - _Z9pathBig_kPiS_S_S_ii)
        .other          _Z9pathBig_kPiS_S_S_ii,@"STO_CUDA_ENTRY STV_DEFAULT"
_Z9pathBig_kPiS_S_S_ii:
.text._Z9pathBig_kPiS_S_S_ii:
[----:B------:R-:W-:Y:S01]  /*0000*/  LDC R1, c[0x0][0x37c] ;  /* 0x0000df00ff017b82 */ /* 0x000fe20000000800 */
[----:B------:R-:W0:Y:S01]  /*0010*/  LDCU.64 UR8, c[0x0][0x3a0] ;  /* 0x00007400ff0877ac */ /* 0x000e220008000a00 */
[----:B------:R-:W1:Y:S06]  /*0020*/  S2R R0, SR_CTAID.X ;  /* 0x0000000000007919 */ /* 0x000e6c0000002500 */
[----:B------:R-:W2:Y:S01]  /*0030*/  LDC.64 R2, c[0x0][0x380] ;  /* 0x0000e000ff027b82 */ /* 0x000ea20000000a00 */
[----:B------:R-:W3:Y:S07]  /*0040*/  LDCU.64 UR6, c[0x0][0x358] ;  /* 0x00006b00ff0677ac */ /* 0x000eee0008000a00 */
[----:B------:R-:W4:Y:S01]  /*0050*/  LDC.64 R4, c[0x0][0x388] ;  /* 0x0000e200ff047b82 */ /* 0x000f220000000a00 */
[----:B0-----:R-:W-:-:S04]  /*0060*/  UIADD3 UR4, UPT, UPT, UR9, UR8, URZ ;  /* 0x0000000809047290 */ /* 0x001fc8000fffe0ff */
[----:B------:R-:W-:-:S04]  /*0070*/  USHF.R.S32.HI UR5, URZ, 0x1f, UR4 ;  /* 0x0000001fff057899 */ /* 0x000fc80008011404 */
[----:B------:R-:W-:-:S03]  /*0080*/  ULEA.HI UR5, UR5, UR4, URZ, 0x6 ;  /* 0x0000000405057291 */ /* 0x000fc6000f8f30ff */
[----:B------:R-:W0:Y:S01]  /*0090*/  LDCU UR4, c[0x0][0x3a4] ;  /* 0x00007480ff0477ac */ /* 0x000e220008000800 */
[----:B------:R-:W-:-:S06]  /*00a0*/  USHF.R.S32.HI UR5, URZ, 0x6, UR5 ;  /* 0x00000006ff057899 */ /* 0x000fcc0008011405 */
[----:B-1----:R-:W-:-:S04]  /*00b0*/  IMAD R6, R0, UR5, RZ ;  /* 0x0000000500067c24 */ /* 0x002fc8000f8e02ff */
[C---:B------:R-:W-:Y:S01]  /*00c0*/  VIADD R7, R6.reuse, -UR8 ;  /* 0x8000000806077c36 */ /* 0x040fe20008000000 */
[C---:B------:R-:W-:Y:S01]  /*00d0*/  ISETP.GT.AND P0, PT, R6.reuse, UR8, PT ;  /* 0x0000000806007c0c */ /* 0x040fe2000bf04270 */
[----:B------:R-:W1:Y:S01]  /*00e0*/  LDCU UR5, c[0x0][0x3a0] ;  /* 0x00007400ff0577ac */ /* 0x000e620008000800 */
[----:B------:R-:W-:Y:S02]  /*00f0*/  VIMNMX R11, PT, PT, R6, UR8, PT ;  /* 0x00000008060b7c48 */ /* 0x000fe4000bfe0100 */
[----:B------:R-:W-:-:S05]  /*0100*/  SEL R10, R7, RZ, P0 ;  /* 0x000000ff070a7207 */ /* 0x000fca0000000000 */
[----:B0--3--:R-:W-:-:S07]  /*0110*/  IMAD.MOV.U32 R12, RZ, RZ, R10 ;  /* 0x000000ffff0c7224 */ /* 0x009fce00078e000a */
.L_x_16:
[----:B------:R-:W-:-:S05]  /*0120*/  IMAD.IADD R6, R11, 0x1, -R10 ;  /* 0x000000010b067824 */ /* 0x000fca00078e0a0a */
[----:B------:R-:W-:-:S04]  /*0130*/  LEA.HI R6, R6, R6, RZ, 0x1 ;  /* 0x0000000606067211 */ /* 0x000fc800078f08ff */
[----:B------:R-:W-:-:S04]  /*0140*/  SHF.R.S32.HI R6, RZ, 0x1, R6 ;  /* 0x00000001ff067819 */ /* 0x000fc80000011406 */
[----:B------:R-:W-:Y:S01]  /*0150*/  IADD3 R17, PT, PT, R11, -R6, RZ ;  /* 0x800000060b117210 */ /* 0x000fe20007ffe0ff */
[----:B------:R-:W-:-:S05]  /*0160*/  IMAD.IADD R15, R12, 0x1, R6 ;  /* 0x000000010c0f7824 */ /* 0x000fca00078e0206 */
[----:B------:R-:W-:-:S04]  /*0170*/  ISETP.GT.AND P0, PT, R15, UR4, PT ;  /* 0x000000040f007c0c */ /* 0x000fc8000bf04270 */
[----:B------:R-:W-:-:S13]  /*0180*/  ISETP.LT.OR P0, PT, R17, RZ, P0 ;  /* 0x000000ff1100720c */ /* 0x000fda0000701670 */
[----:B------:R-:W-:Y:S05]  /*0190*/  @P0 BRA `(.L_x_14) ;  /* 0x0000000000240947 */ /* 0x000fea0003800000 */
[C---:B------:R-:W-:Y:S01]  /*01a0*/  ISETP.NE.AND P0, PT, R15.reuse, RZ, PT ;  /* 0x000000ff0f00720c */ /* 0x040fe20003f05270 */
[----:B----4-:R-:W-:-:S03]  /*01b0*/  IMAD.WIDE R8, R15, 0x4, R4 ;  /* 0x000000040f087825 */ /* 0x010fc600078e0204 */
[----:B-1----:R-:W-:-:S13]  /*01c0*/  ISETP.EQ.OR P0, PT, R17, UR5, !P0 ;  /* 0x0000000511007c0c */ /* 0x002fda000c702670 */
[----:B------:R-:W-:Y:S05]  /*01d0*/  @P0 BRA `(.L_x_15) ;  /* 0x00000000001c0947 */ /* 0x000fea0003800000 */
[----:B--2---:R-:W-:Y:S01]  /*01e0*/  IMAD.WIDE.U32 R6, R17, 0x4, R2 ;  /* 0x0000000411067825 */ /* 0x004fe200078e0002 */
[----:B------:R-:W2:Y:S05]  /*01f0*/  LDG.E R13, desc[UR6][R8.64+-0x4] ;  /* 0xfffffc06080d7981 */ /* 0x000eaa000c1e1900 */
[----:B------:R-:W2:Y:S02]  /*0200*/  LDG.E R6, desc[UR6][R6.64] ;  /* 0x0000000606067981 */ /* 0x000ea4000c1e1900 */
[----:B--2---:R-:W-:-:S13]  /*0210*/  ISETP.GT.AND P0, PT, R6, R13, PT ;  /* 0x0000000d0600720c */ /* 0x004fda0003f04270 */
[----:B------:R-:W-:Y:S05]  /*0220*/  @P0 BRA `(.L_x_15) ;  /* 0x0000000000080947 */ /* 0x000fea0003800000 */
.L_x_14:
[----:B------:R-:W-:Y:S01]  /*0230*/  VIADD R10, R17, 0x1 ;  /* 0x00000001110a7836 */ /* 0x000fe20000000000 */
[----:B------:R-:W-:Y:S06]  /*0240*/  BRA `(.L_x_16) ;  /* 0xfffffffc00b47947 */ /* 0x000fec000383ffff */
.L_x_15:
[----:B------:R-:W-:-:S04]  /*0250*/  ISETP.NE.AND P0, PT, R17, RZ, PT ;  /* 0x000000ff1100720c */ /* 0x000fc80003f05270 */
[----:B------:R-:W-:-:S13]  /*0260*/  ISETP.EQ.OR P0, PT, R15, UR4, !P0 ;  /* 0x000000040f007c0c */ /* 0x000fda000c702670 */
[----:B------:R-:W-:Y:S05]  /*0270*/  @P0 BRA `(.L_x_17) ;  /* 0x00000000001c0947 */ /* 0x000fea0003800000 */
[----:B------:R-:W-:Y:S01]  /*0280*/  VIADD R11, R17, 0xffffffff ;  /* 0xffffffff110b7836 */ /* 0x000fe20000000000 */
[----:B------:R-:W3:Y:S03]  /*0290*/  LDG.E R9, desc[UR6][R8.64] ;  /* 0x0000000608097981 */ /* 0x000ee6000c1e1900 */
[----:B--2---:R-:W-:-:S06]  /*02a0*/  IMAD.WIDE.U32 R6, R11, 0x4, R2 ;  /* 0x000000040b067825 */ /* 0x004fcc00078e0002 */
[----:B------:R-:W3:Y:S02]  /*02b0*/  LDG.E R6, desc[UR6][R6.64] ;  /* 0x0000000606067981 */ /* 0x000ee4000c1e1900 */
[----:B---3--:R-:W-:-:S13]  /*02c0*/  ISETP.GT.AND P0, PT, R6, R9, PT ;  /* 0x000000090600720c */ /* 0x008fda0003f04270 */
[----:B------:R-:W-:Y:S01]  /*02d0*/  @P0 IADD3 R12, PT, PT, R15, 0x1, RZ ;  /* 0x000000010f0c0810 */ /* 0x000fe20007ffe0ff */
[----:B------:R-:W-:Y:S06]  /*02e0*/  @P0 BRA `(.L_x_16) ;  /* 0xfffffffc008c0947 */ /* 0x000fec000383ffff */
.L_x_17:
[----:B--2---:R-:W0:Y:S08]  /*02f0*/  LDC.64 R2, c[0x0][0x390] ;  /* 0x0000e400ff027b82 */ /* 0x004e300000000a00 */
[----:B------:R-:W1:Y:S01]  /*0300*/  LDC.64 R4, c[0x0][0x398] ;  /* 0x0000e600ff047b82 */ /* 0x000e620000000a00 */
[----:B0-----:R-:W-:-:S05]  /*0310*/  IMAD.WIDE.U32 R2, R0, 0x4, R2 ;  /* 0x0000000400027825 */ /* 0x001fca00078e0002 */
[----:B------:R-:W-:Y:S01]  /*0320*/  STG.E desc[UR6][R2.64], R17 ;  /* 0x0000001102007986 */ /* 0x000fe2000c101906 */
[----:B-1----:R-:W-:-:S05]  /*0330*/  IMAD.WIDE.U32 R4, R0, 0x4, R4 ;  /* 0x0000000400047825 */ /* 0x002fca00078e0004 */
[----:B------:R-:W-:Y:S01]  /*0340*/  STG.E desc[UR6][R4.64], R15 ;  /* 0x0000000f04007986 */ /* 0x000fe2000c101906 */
[----:B------:R-:W-:Y:S05]  /*0350*/  EXIT ;  /* 0x000000000000794d */ /* 0x000fea0003800000 */
.L_x_18:
        /* <DEDUP_REMOVED lines=10> */
.L_x_20:


//--------------------- .nv.shared._Z10mergeBig_kPiS_S_S_S_ii --------------------------
	.section	.nv.shared._Z10mergeBig_kPiS_S_S_S_ii,"aw",@nobits
	.sectionflags	@""
	.align	4
.nv.shared._Z10mergeBig_kPiS_S_S_S_ii:
	.zero		5120


//--------------------- .nv.shared.reserved.0     --------------------------
	.section	.nv.shared.reserved.0,"aw",@nobits
	.weak		__nv_reservedSMEM_offset_0_alias
	.size		__nv_reservedSMEM_offset_0_alias, 0, 64
	.other		__nv_reservedSMEM_offset_0_alias,@"STO_CUDA_RESERVED_SHARED STV_DEFAULT"
__nv_reservedSMEM_offset_0_alias:
	.zero		0
	.zero		64


//--------------------- .nv.constant0._Z10mergeBig_kPiS_S_S_S_ii --------------------------
	.section	.nv.constant0._Z10mergeBig_kPiS_S_S_S_ii,"a",@progbits
	.sectionflags	@""
	.align	4
.nv.constant0._Z10mergeBig_kPiS_S_S_S_ii:
	.zero		944


//--------------------- .nv.constant0._Z9pathBig_kPiS_S_S_ii --------------------------
	.section	.nv.constant0._Z9pathBig_kPiS_S_S_ii,"a",@progbits
	.sectionflags	@""
	.align	4
.nv.constant0._Z9pathBig_kPiS_S_S_ii:
	.zero		936


//--------------------- SYMBOLS --------------------------

	.type		.nv.reservedSmem.offset0,@object
	.size		.nv.reservedSmem.offset0,0x4
	.type		.nv.reservedSmem.cap,@object
	.size		.nv.reservedSmem.cap,0x4
